//
// Generated by NVIDIA NVVM Compiler
//
// Compiler Build ID: CL-36424714
// Cuda compilation tools, release 13.0, V13.0.88
// Based on NVVM 20.0.0
//

.version 9.0
.target sm_100
.address_size 64

	// .globl	_Z12hello_threadv
.extern .func  (.param .b32 func_retval0) vprintf
(
	.param .b64 vprintf_param_0,
	.param .b64 vprintf_param_1
)
;
.global .align 1 .b8 $str$1[13] = {117, 110, 115, 105, 103, 110, 101, 100, 32, 105, 110, 116};
.global .align 1 .b8 $str$4[85] = {104, 101, 108, 108, 111, 44, 32, 99, 117, 100, 97, 32, 119, 111, 114, 108, 100, 32, 102, 114, 111, 109, 32, 78, 111, 46, 32, 37, 100, 32, 98, 108, 111, 99, 107, 32, 119, 105, 116, 104, 32, 78, 111, 46, 32, 37, 100, 32, 116, 104, 114, 101, 97, 100, 44, 32, 97, 110, 100, 32, 116, 104, 101, 32, 103, 108, 111, 98, 97, 108, 32, 105, 110, 100, 101, 120, 32, 105, 115, 32, 37, 100, 33, 10};
.global .align 1 .b8 $str$5[4] = {37, 115, 10};
.global .align 1 .b8 $str$6[96] = {104, 101, 108, 108, 111, 44, 32, 99, 117, 100, 97, 32, 119, 111, 114, 100, 32, 102, 114, 111, 109, 32, 40, 37, 100, 44, 32, 37, 100, 44, 32, 37, 100, 41, 32, 98, 108, 111, 99, 107, 32, 119, 105, 116, 104, 32, 40, 37, 100, 44, 32, 37, 100, 44, 32, 37, 100, 41, 32, 116, 104, 114, 101, 97, 100, 44, 32, 97, 110, 100, 32, 116, 104, 101, 32, 103, 108, 111, 98, 97, 108, 32, 105, 110, 100, 101, 120, 32, 105, 115, 32, 37, 100, 33, 10};

.visible .entry _Z12hello_threadv()
{
	.local .align 8 .b8 	__local_depot0[16];
	.reg .b64 	%SP;
	.reg .b64 	%SPL;
	.reg .b32 	%r<9>;
	.reg .b64 	%rd<9>;

	mov.u64 	%SPL, __local_depot0;
	cvta.local.u64 	%SP, %SPL;
	add.u64 	%rd1, %SP, 0;
	add.u64 	%rd2, %SPL, 0;
	mov.u32 	%r1, %ctaid.x;
	mov.u32 	%r2, %tid.x;
	mov.u32 	%r3, %ntid.x;
	mad.lo.s32 	%r4, %r1, %r3, %r2;
	st.local.v2.u32 	[%rd2], {%r1, %r2};
	st.local.u32 	[%rd2+8], %r4;
	mov.u64 	%rd3, $str$4;
	cvta.global.u64 	%rd4, %rd3;
	{ // callseq 0, 0
	.param .b64 param0;
	st.param.b64 	[param0], %rd4;
	.param .b64 param1;
	st.param.b64 	[param1], %rd1;
	.param .b32 retval0;
	call.uni (retval0), 
	vprintf, 
	(
	param0, 
	param1
	);
	ld.param.b32 	%r5, [retval0];
	} // callseq 0
	mov.u64 	%rd5, $str$1;
	cvta.global.u64 	%rd6, %rd5;
	st.local.u64 	[%rd2], %rd6;
	mov.u64 	%rd7, $str$5;
	cvta.global.u64 	%rd8, %rd7;
	{ // callseq 1, 0
	.param .b64 param0;
	st.param.b64 	[param0], %rd8;
	.param .b64 param1;
	st.param.b64 	[param1], %rd1;
	.param .b32 retval0;
	call.uni (retval0), 
	vprintf, 
	(
	param0, 
	param1
	);
	ld.param.b32 	%r7, [retval0];
	} // callseq 1
	ret;

}
	// .globl	_Z21hello_multidim_threadv
.visible .entry _Z21hello_multidim_threadv()
{
	.local .align 8 .b8 	__local_depot1[32];
	.reg .b64 	%SP;
	.reg .b64 	%SPL;
	.reg .b32 	%r<19>;
	.reg .b64 	%rd<5>;

	mov.u64 	%SPL, __local_depot1;
	cvta.local.u64 	%SP, %SPL;
	add.u64 	%rd1, %SP, 0;
	add.u64 	%rd2, %SPL, 0;
	mov.u32 	%r1, %ctaid.x;
	mov.u32 	%r2, %ctaid.y;
	mov.u32 	%r3, %nctaid.x;
	mov.u32 	%r4, %ctaid.z;
	mov.u32 	%r5, %nctaid.y;
	mad.lo.s32 	%r6, %r4, %r5, %r2;
	mad.lo.s32 	%r7, %r6, %r3, %r1;
	mov.u32 	%r8, %tid.x;
	mov.u32 	%r9, %tid.y;
	mov.u32 	%r10, %ntid.x;
	mov.u32 	%r11, %tid.z;
	mov.u32 	%r12, %ntid.y;
	mov.u32 	%r13, %ntid.z;
	mad.lo.s32 	%r14, %r7, %r13, %r11;
	mad.lo.s32 	%r15, %r14, %r12, %r9;
	mad.lo.s32 	%r16, %r15, %r10, %r8;
	st.local.v2.u32 	[%rd2], {%r4, %r2};
	st.local.v2.u32 	[%rd2+8], {%r1, %r11};
	st.local.v2.u32 	[%rd2+16], {%r9, %r8};
	st.local.u32 	[%rd2+24], %r16;
	mov.u64 	%rd3, $str$6;
	cvta.global.u64 	%rd4, %rd3;
	{ // callseq 2, 0
	.param .b64 param0;
	st.param.b64 	[param0], %rd4;
	.param .b64 param1;
	st.param.b64 	[param1], %rd1;
	.param .b32 retval0;
	call.uni (retval0), 
	vprintf, 
	(
	param0, 
	param1
	);
	ld.param.b32 	%r17, [retval0];
	} // callseq 2
	ret;

}


// ===== COMPILED SASS (sm_100) =====

	.target	sm_100

	.elftype	@"ET_EXEC"


//--------------------- .note.nv.tkinfo           --------------------------
	.section	.note.nv.tkinfo,"",@"SHT_NOTE"
	.sectionflags	@"SHF_NOTE_NV_TKINFO"
	.tkinfo
        /*0018*/ 	.word	0x00000002
        /*0030*/ 	.string	""
        /*0030*/ 	.string	"ptxas"
        /*0030*/ 	.string	"Cuda compilation tools, release 13.0, V13.0.88"
        /*0030*/ 	.string	"Build cuda_13.0.r13.0/compiler.36424714_0"
        /*0030*/ 	.string	"-arch sm_100 -m 64 "



//--------------------- .note.nv.cuinfo           --------------------------
	.section	.note.nv.cuinfo,"",@"SHT_NOTE"
	.sectionflags	@"SHF_NOTE_NV_CUINFO"
        /*0018*/ 	.short	0x0002
        /*001a*/ 	.short	0x0064
        /*001c*/ 	.short	0x0082
	.zero		2


//--------------------- .nv.info                  --------------------------
	.section	.nv.info,"",@"SHT_CUDA_INFO"
	.align	4


	//----- nvinfo : EIATTR_REGCOUNT
	.align		4
        /*0000*/ 	.byte	0x04, 0x2f
        /*0002*/ 	.short	(.L_5 - .L_4)
	.align		4
.L_4:
        /*0004*/ 	.word	index@(_Z12hello_threadv)
        /*0008*/ 	.word	0x00000018


	//----- nvinfo : EIATTR_FRAME_SIZE
	.align		4
.L_5:
        /*000c*/ 	.byte	0x04, 0x11
        /*000e*/ 	.short	(.L_7 - .L_6)
	.align		4
.L_6:
        /*0010*/ 	.word	index@(_Z12hello_threadv)
        /*0014*/ 	.word	0x00000010


	//----- nvinfo : EIATTR_REGCOUNT
	.align		4
.L_7:
        /*0018*/ 	.byte	0x04, 0x2f
        /*001a*/ 	.short	(.L_9 - .L_8)
	.align		4
.L_8:
        /*001c*/ 	.word	index@(_Z21hello_multidim_threadv)
        /*0020*/ 	.word	0x00000018


	//----- nvinfo : EIATTR_FRAME_SIZE
	.align		4
.L_9:
        /*0024*/ 	.byte	0x04, 0x11
        /*0026*/ 	.short	(.L_11 - .L_10)
	.align		4
.L_10:
        /*0028*/ 	.word	index@(_Z21hello_multidim_threadv)
        /*002c*/ 	.word	0x00000020


	//----- nvinfo : EIATTR_MIN_STACK_SIZE
	.align		4
.L_11:
        /*0030*/ 	.byte	0x04, 0x12
        /*0032*/ 	.short	(.L_13 - .L_12)
	.align		4
.L_12:
        /*0034*/ 	.word	index@(_Z21hello_multidim_threadv)
        /*0038*/ 	.word	0x00000020


	//----- nvinfo : EIATTR_MIN_STACK_SIZE
	.align		4
.L_13:
        /*003c*/ 	.byte	0x04, 0x12
        /*003e*/ 	.short	(.L_15 - .L_14)
	.align		4
.L_14:
        /*0040*/ 	.word	index@(_Z12hello_threadv)
        /*0044*/ 	.word	0x00000010
.L_15:


//--------------------- .nv.compat                --------------------------
	.section	.nv.compat,"",@"SHT_CUDA_COMPAT_INFO"
	.align	4
        /*0000*/ 	.byte	0x02, 0x09, 0x00, 0x00, 0x02, 0x02, 0x01, 0x00, 0x02, 0x05, 0x05, 0x00, 0x03, 0x07, 0x01, 0x01
        /*0010*/ 	.byte	0x02, 0x03, 0x00, 0x00, 0x02, 0x06, 0x01, 0x00, 0x04, 0x0b, 0x08, 0x00, 0x09, 0x00, 0x00, 0x00
        /*0020*/ 	.byte	0x00, 0x00, 0x00, 0x00


//--------------------- .nv.info._Z21hello_multidim_threadv --------------------------
	.section	.nv.info._Z21hello_multidim_threadv,"",@"SHT_CUDA_INFO"
	.sectionflags	@""
	.align	4


	//----- nvinfo : EIATTR_CUDA_API_VERSION
	.align		4
        /*0000*/ 	.byte	0x04, 0x37
        /*0002*/ 	.short	(.L_17 - .L_16)
.L_16:
        /*0004*/ 	.word	0x00000082


	//----- nvinfo : EIATTR_SPARSE_MMA_MASK
	.align		4
.L_17:
        /*0008*/ 	.byte	0x03, 0x50
        /*000a*/ 	.short	0x0000


	//----- nvinfo : EIATTR_MAXREG_COUNT
	.align		4
        /*000c*/ 	.byte	0x03, 0x1b
        /*000e*/ 	.short	0x00ff


	//----- nvinfo : EIATTR_EXTERNS
	.align		4
        /*0010*/ 	.byte	0x04, 0x0f
        /*0012*/ 	.short	(.L_19 - .L_18)


	//   ....[0]....
	.align		4
.L_18:
        /*0014*/ 	.word	index@(vprintf)


	//----- nvinfo : EIATTR_MERCURY_ISA_VERSION
	.align		4
.L_19:
        /*0018*/ 	.byte	0x03, 0x5f
        /*001a*/ 	.short	0x0101


	//----- nvinfo : EIATTR_VRC_CTA_INIT_COUNT
	.align		4
        /*001c*/ 	.byte	0x02, 0x4a
	.zero		1
	.zero		1


	//----- nvinfo : EIATTR_SYSCALL_OFFSETS
	.align		4
        /*0020*/ 	.byte	0x04, 0x46
        /*0022*/ 	.short	(.L_21 - .L_20)


	//   ....[0]....
.L_20:
        /*0024*/ 	.word	0x00000200


	//----- nvinfo : EIATTR_EXIT_INSTR_OFFSETS
	.align		4
.L_21:
        /*0028*/ 	.byte	0x04, 0x1c
        /*002a*/ 	.short	(.L_23 - .L_22)


	//   ....[0]....
.L_22:
        /*002c*/ 	.word	0x00000210


	//----- nvinfo : EIATTR_SW_WAR
	.align		4
.L_23:
        /*0030*/ 	.byte	0x04, 0x36
        /*0032*/ 	.short	(.L_25 - .L_24)
.L_24:
        /*0034*/ 	.word	0x00000008
.L_25:


//--------------------- .nv.info._Z12hello_threadv --------------------------
	.section	.nv.info._Z12hello_threadv,"",@"SHT_CUDA_INFO"
	.sectionflags	@""
	.align	4


	//----- nvinfo : EIATTR_CUDA_API_VERSION
	.align		4
        /*0000*/ 	.byte	0x04, 0x37
        /*0002*/ 	.short	(.L_27 - .L_26)
.L_26:
        /*0004*/ 	.word	0x00000082


	//----- nvinfo : EIATTR_SPARSE_MMA_MASK
	.align		4
.L_27:
        /*0008*/ 	.byte	0x03, 0x50
        /*000a*/ 	.short	0x0000


	//----- nvinfo : EIATTR_MAXREG_COUNT
	.align		4
        /*000c*/ 	.byte	0x03, 0x1b
        /*000e*/ 	.short	0x00ff


	//----- nvinfo : EIATTR_EXTERNS
	.align		4
        /*0010*/ 	.byte	0x04, 0x0f
        /*0012*/ 	.short	(.L_29 - .L_28)


	//   ....[0]....
	.align		4
.L_28:
        /*0014*/ 	.word	index@(vprintf)


	//----- nvinfo : EIATTR_MERCURY_ISA_VERSION
	.align		4
.L_29:
        /*0018*/ 	.byte	0x03, 0x5f
        /*001a*/ 	.short	0x0101


	//----- nvinfo : EIATTR_VRC_CTA_INIT_COUNT
	.align		4
        /*001c*/ 	.byte	0x02, 0x4a
	.zero		1
	.zero		1


	//----- nvinfo : EIATTR_SYSCALL_OFFSETS
	.align		4
        /*0020*/ 	.byte	0x04, 0x46
        /*0022*/ 	.short	(.L_31 - .L_30)


	//   ....[0]....
.L_30:
        /*0024*/ 	.word	0x00000140


	//   ....[1]....
        /*0028*/ 	.word	0x000001e0


	//----- nvinfo : EIATTR_EXIT_INSTR_OFFSETS
	.align		4
.L_31:
        /*002c*/ 	.byte	0x04, 0x1c
        /*002e*/ 	.short	(.L_33 - .L_32)


	//   ....[0]....
.L_32:
        /*0030*/ 	.word	0x000001f0


	//----- nvinfo : EIATTR_SW_WAR
	.align		4
.L_33:
        /*0034*/ 	.byte	0x04, 0x36
        /*0036*/ 	.short	(.L_35 - .L_34)
.L_34:
        /*0038*/ 	.word	0x00000008
.L_35:


//--------------------- .nv.callgraph             --------------------------
	.section	.nv.callgraph,"",@"SHT_CUDA_CALLGRAPH"
	.align	4
	.sectionentsize	8
	.align		4
        /*0000*/ 	.word	0x00000000
	.align		4
        /*0004*/ 	.word	0xffffffff
	.align		4
        /*0008*/ 	.word	index@(_Z21hello_multidim_threadv)
	.align		4
        /*000c*/ 	.word	index@(vprintf)
	.align		4
        /*0010*/ 	.word	index@(_Z12hello_threadv)
	.align		4
        /*0014*/ 	.word	index@(vprintf)
	.align		4
        /*0018*/ 	.word	0x00000000
	.align		4
        /*001c*/ 	.word	0xfffffffe
	.align		4
        /*0020*/ 	.word	0x00000000
	.align		4
        /*0024*/ 	.word	0xfffffffd
	.align		4
        /*0028*/ 	.word	0x00000000
	.align		4
        /*002c*/ 	.word	0xfffffffc


//--------------------- .nv.constant4             --------------------------
	.section	.nv.constant4,"a",@progbits
	.align	8
	.align		8
.nv.constant4:
        /*0000*/ 	.dword	vprintf
	.align		8
        /*0008*/ 	.dword	$str$1
	.align		8
        /*0010*/ 	.dword	$str$4
	.align		8
        /*0018*/ 	.dword	$str$5
	.align		8
        /*0020*/ 	.dword	$str$6


//--------------------- .text._Z21hello_multidim_threadv --------------------------
	.section	.text._Z21hello_multidim_threadv,"ax",@progbits
	.align	128
        .global         _Z21hello_multidim_threadv
        .type           _Z21hello_multidim_threadv,@function
        .size           _Z21hello_multidim_threadv,(.L_x_5 - _Z21hello_multidim_threadv)
        .other          _Z21hello_multidim_threadv,@"STO_CUDA_ENTRY STV_DEFAULT"
_Z21hello_multidim_threadv:
.text._Z21hello_multidim_threadv:
[----:B------:R-:W0:Y:S01]  /*0000*/  LDC R1, c[0x0][0x37c] ;  /* 0x0000df00ff017b82 */ /* 0x000e220000000800 */
[----:B------:R-:W1:Y:S01]  /*0010*/  S2R R11, SR_CTAID.Y ;  /* 0x00000000000b7919 */ /* 0x000e620000002600 */
[----:B------:R-:W2:Y:S01]  /*0020*/  LDCU UR5, c[0x0][0x2fc] ;  /* 0x00005f80ff0577ac */ /* 0x000ea20008000800 */
[----:B------:R-:W-:Y:S01]  /*0030*/  MOV R2, 0x0 ;  /* 0x0000000000027802 */ /* 0x000fe20000000f00 */
[----:B------:R-:W1:Y:S01]  /*0040*/  S2R R10, SR_CTAID.Z ;  /* 0x00000000000a7919 */ /* 0x000e620000002700 */
[----:B------:R-:W3:Y:S01]  /*0050*/  LDCU UR4, c[0x0][0x370] ;  /* 0x00006e00ff0477ac */ /* 0x000ee20008000800 */
[----:B0-----:R-:W-:Y:S01]  /*0060*/  IADD3 R1, PT, PT, R1, -0x20, RZ ;  /* 0xffffffe001017810 */ /* 0x001fe20007ffe0ff */
[----:B------:R-:W3:Y:S01]  /*0070*/  S2R R8, SR_CTAID.X ;  /* 0x0000000000087919 */ /* 0x000ee20000002500 */
[----:B------:R-:W1:Y:S01]  /*0080*/  LDCU UR6, c[0x0][0x374] ;  /* 0x00006e80ff0677ac */ /* 0x000e620008000800 */
[----:B------:R-:W0:Y:S01]  /*0090*/  S2R R9, SR_TID.Z ;  /* 0x0000000000097919 */ /* 0x000e220000002300 */
[----:B------:R-:W4:Y:S01]  /*00a0*/  LDCU UR7, c[0x0][0x360] ;  /* 0x00006c00ff0777ac */ /* 0x000f220008000800 */
[----:B------:R-:W5:Y:S01]  /*00b0*/  S2R R12, SR_TID.Y ;  /* 0x00000000000c7919 */ /* 0x000f620000002200 */
[----:B------:R-:W5:Y:S01]  /*00c0*/  LDCU UR8, c[0x0][0x364] ;  /* 0x00006c80ff0877ac */ /* 0x000f620008000800 */
[----:B------:R-:W4:Y:S01]  /*00d0*/  S2R R13, SR_TID.X ;  /* 0x00000000000d7919 */ /* 0x000f220000002100 */
[----:B------:R-:W0:Y:S01]  /*00e0*/  LDCU UR9, c[0x0][0x368] ;  /* 0x00006d00ff0977ac */ /* 0x000e220008000800 */
[----:B-1----:R-:W-:Y:S01]  /*00f0*/  IMAD R3, R10, UR6, R11 ;  /* 0x000000060a037c24 */ /* 0x002fe2000f8e020b */
[----:B------:R1:W-:Y:S03]  /*0100*/  STL.64 [R1], R10 ;  /* 0x0000000a01007387 */ /* 0x0003e60000100a00 */
[----:B---3--:R-:W-:Y:S01]  /*0110*/  IMAD R0, R3, UR4, R8 ;  /* 0x0000000403007c24 */ /* 0x008fe2000f8e0208 */
[----:B------:R-:W3:Y:S03]  /*0120*/  LDCU UR4, c[0x0][0x2f8] ;  /* 0x00005f00ff0477ac */ /* 0x000ee60008000800 */
[----:B0-----:R-:W-:Y:S01]  /*0130*/  IMAD R3, R0, UR9, R9 ;  /* 0x0000000900037c24 */ /* 0x001fe2000f8e0209 */
[----:B------:R1:W-:Y:S03]  /*0140*/  STL.64 [R1+0x8], R8 ;  /* 0x0000080801007387 */ /* 0x0003e60000100a00 */
[----:B-----5:R-:W-:-:S02]  /*0150*/  IMAD R0, R3, UR8, R12 ;  /* 0x0000000803007c24 */ /* 0x020fc4000f8e020c */
[----:B------:R-:W0:Y:S02]  /*0160*/  LDC.64 R2, c[0x4][R2] ;  /* 0x0100000002027b82 */ /* 0x000e240000000a00 */
[----:B----4-:R-:W-:Y:S01]  /*0170*/  IMAD R0, R0, UR7, R13 ;  /* 0x0000000700007c24 */ /* 0x010fe2000f8e020d */
[----:B------:R1:W-:Y:S01]  /*0180*/  STL.64 [R1+0x10], R12 ;  /* 0x0000100c01007387 */ /* 0x0003e20000100a00 */
[----:B------:R-:W4:Y:S03]  /*0190*/  LDCU.64 UR6, c[0x4][0x20] ;  /* 0x01000400ff0677ac */ /* 0x000f260008000a00 */
[----:B------:R1:W-:Y:S01]  /*01a0*/  STL [R1+0x18], R0 ;  /* 0x0000180001007387 */ /* 0x0003e20000100800 */
[----:B---3--:R-:W-:-:S04]  /*01b0*/  IADD3 R6, P0, PT, R1, UR4, RZ ;  /* 0x0000000401067c10 */ /* 0x008fc8000ff1e0ff */
[----:B--2---:R-:W-:Y:S02]  /*01c0*/  IADD3.X R7, PT, PT, RZ, UR5, RZ, P0, !PT ;  /* 0x00000005ff077c10 */ /* 0x004fe400087fe4ff */
[----:B----4-:R-:W-:Y:S02]  /*01d0*/  MOV R4, UR6 ;  /* 0x0000000600047c02 */ /* 0x010fe40008000f00 */
[----:B-1----:R-:W-:-:S07]  /*01e0*/  MOV R5, UR7 ;  /* 0x0000000700057c02 */ /* 0x002fce0008000f00 */
[----:B------:R-:W-:-:S07]  /*01f0*/  LEPC R20, `(.L_x_0) ;  /* 0x000000001014794e */ /* 0x000fce0000000000 */
[----:B0-----:R-:W-:Y:S05]  /*0200*/  CALL.ABS.NOINC R2 ;  /* 0x0000000002007343 */ /* 0x001fea0003c00000 */
.L_x_0:
[----:B------:R-:W-:Y:S05]  /*0210*/  EXIT ;  /* 0x000000000000794d */ /* 0x000fea0003800000 */
.L_x_1:
[----:B------:R-:W-:-:S00]  /*0220*/  BRA `(.L_x_1) ;  /* 0xfffffffc00fc7947 */ /* 0x000fc0000383ffff */
[----:B------:R-:W-:-:S00]  /*0230*/  NOP ;  /* 0x0000000000007918 */ /* 0x000fc00000000000 */
        /* <DEDUP_REMOVED lines=12> */
.L_x_5:


//--------------------- .text._Z12hello_threadv   --------------------------
	.section	.text._Z12hello_threadv,"ax",@progbits
	.align	128
        .global         _Z12hello_threadv
        .type           _Z12hello_threadv,@function
        .size           _Z12hello_threadv,(.L_x_6 - _Z12hello_threadv)
        .other          _Z12hello_threadv,@"STO_CUDA_ENTRY STV_DEFAULT"
_Z12hello_threadv:
.text._Z12hello_threadv:
[----:B------:R-:W0:Y:S01]  /*0000*/  LDC R1, c[0x0][0x37c] ;  /* 0x0000df00ff017b82 */ /* 0x000e220000000800 */
[----:B------:R-:W1:Y:S01]  /*0010*/  S2R R10, SR_CTAID.X ;  /* 0x00000000000a7919 */ /* 0x000e620000002500 */
[----:B------:R-:W2:Y:S01]  /*0020*/  LDCU UR5, c[0x0][0x2fc] ;  /* 0x00005f80ff0577ac */ /* 0x000ea20008000800 */
[----:B0-----:R-:W-:Y:S01]  /*0030*/  VIADD R1, R1, 0xfffffff0 ;  /* 0xfffffff001017836 */ /* 0x001fe20000000000 */
[----:B------:R-:W-:Y:S01]  /*0040*/  MOV R2, 0x0 ;  /* 0x0000000000027802 */ /* 0x000fe20000000f00 */
[----:B------:R-:W1:Y:S01]  /*0050*/  S2R R11, SR_TID.X ;  /* 0x00000000000b7919 */ /* 0x000e620000002100 */
[----:B------:R-:W1:Y:S02]  /*0060*/  LDCU UR6, c[0x0][0x360] ;  /* 0x00006c00ff0677ac */ /* 0x000e640008000800 */
[----:B------:R0:W3:Y:S01]  /*0070*/  LDC.64 R8, c[0x4][R2] ;  /* 0x0100000002087b82 */ /* 0x0000e20000000a00 */
[----:B------:R-:W4:Y:S02]  /*0080*/  LDCU UR4, c[0x0][0x2f8] ;  /* 0x00005f00ff0477ac */ /* 0x000f240008000800 */
[----:B----4-:R-:W-:-:S04]  /*0090*/  IADD3 R16, P0, PT, R1, UR4, RZ ;  /* 0x0000000401107c10 */ /* 0x010fc8000ff1e0ff */
[----:B------:R-:W-:Y:S01]  /*00a0*/  MOV R6, R16 ;  /* 0x0000001000067202 */ /* 0x000fe20000000f00 */
[----:B--2---:R-:W-:Y:S02]  /*00b0*/  IMAD.X R17, RZ, RZ, UR5, P0 ;  /* 0x00000005ff117e24 */ /* 0x004fe400080e06ff */
[----:B-1----:R-:W-:Y:S01]  /*00c0*/  IMAD R0, R10, UR6, R11 ;  /* 0x000000060a007c24 */ /* 0x002fe2000f8e020b */
[----:B------:R0:W-:Y:S01]  /*00d0*/  STL.64 [R1], R10 ;  /* 0x0000000a01007387 */ /* 0x0001e20000100a00 */
[----:B------:R-:W1:Y:S01]  /*00e0*/  LDCU.64 UR6, c[0x4][0x10] ;  /* 0x01000200ff0677ac */ /* 0x000e620008000a00 */
[----:B------:R-:W-:Y:S02]  /*00f0*/  IMAD.MOV.U32 R7, RZ, RZ, R17 ;  /* 0x000000ffff077224 */ /* 0x000fe400078e0011 */
[----:B------:R0:W-:Y:S01]  /*0100*/  STL [R1+0x8], R0 ;  /* 0x0000080001007387 */ /* 0x0001e20000100800 */
[----:B-1----:R-:W-:Y:S01]  /*0110*/  MOV R4, UR6 ;  /* 0x0000000600047c02 */ /* 0x002fe20008000f00 */
[----:B0--3--:R-:W-:-:S07]  /*0120*/  IMAD.U32 R5, RZ, RZ, UR7 ;  /* 0x00000007ff057e24 */ /* 0x009fce000f8e00ff */
[----:B------:R-:W-:-:S07]  /*0130*/  LEPC R20, `(.L_x_2) ;  /* 0x000000001014794e */ /* 0x000fce0000000000 */
[----:B------:R-:W-:Y:S05]  /*0140*/  CALL.ABS.NOINC R8 ;  /* 0x0000000008007343 */ /* 0x000fea0003c00000 */
.L_x_2:
[----:B------:R-:W0:Y:S01]  /*0150*/  LDC.64 R8, c[0x4][0x8] ;  /* 0x01000200ff087b82 */ /* 0x000e220000000a00 */
[----:B------:R-:W1:Y:S01]  /*0160*/  LDCU.64 UR4, c[0x4][0x18] ;  /* 0x01000300ff0477ac */ /* 0x000e620008000a00 */
[----:B------:R-:W-:Y:S01]  /*0170*/  MOV R6, R16 ;  /* 0x0000001000067202 */ /* 0x000fe20000000f00 */
[----:B------:R-:W-:-:S05]  /*0180*/  IMAD.MOV.U32 R7, RZ, RZ, R17 ;  /* 0x000000ffff077224 */ /* 0x000fca00078e0011 */
[----:B------:R-:W2:Y:S01]  /*0190*/  LDC.64 R2, c[0x4][R2] ;  /* 0x0100000002027b82 */ /* 0x000ea20000000a00 */
[----:B-1----:R-:W-:Y:S01]  /*01a0*/  MOV R4, UR4 ;  /* 0x0000000400047c02 */ /* 0x002fe20008000f00 */
[----:B------:R-:W-:Y:S01]  /*01b0*/  IMAD.U32 R5, RZ, RZ, UR5 ;  /* 0x00000005ff057e24 */ /* 0x000fe2000f8e00ff */
[----:B0-----:R0:W-:Y:S06]  /*01c0*/  STL.64 [R1], R8 ;  /* 0x0000000801007387 */ /* 0x0011ec0000100a00 */
[----:B------:R-:W-:-:S07]  /*01d0*/  LEPC R20, `(.L_x_3) ;  /* 0x000000001014794e */ /* 0x000fce0000000000 */
[----:B0-2---:R-:W-:Y:S05]  /*01e0*/  CALL.ABS.NOINC R2 ;  /* 0x0000000002007343 */ /* 0x005fea0003c00000 */
.L_x_3:
[----:B------:R-:W-:Y:S05]  /*01f0*/  EXIT ;  /* 0x000000000000794d */ /* 0x000fea0003800000 */
.L_x_4:
        /* <DEDUP_REMOVED lines=16> */
.L_x_6:


//--------------------- .nv.global.init           --------------------------
	.section	.nv.global.init,"aw",@progbits
.nv.global.init:
	.type		$str$5,@object
	.size		$str$5,($str$1 - $str$5)
$str$5:
        /*0000*/ 	.byte	0x25, 0x73, 0x0a, 0x00
	.type		$str$1,@object
	.size		$str$1,($str$4 - $str$1)
$str$1:
        /*0004*/ 	.byte	0x75, 0x6e, 0x73, 0x69, 0x67, 0x6e, 0x65, 0x64, 0x20, 0x69, 0x6e, 0x74, 0x00
	.type		$str$4,@object
	.size		$str$4,($str$6 - $str$4)
$str$4:
        /*0011*/ 	.byte	0x68, 0x65, 0x6c, 0x6c, 0x6f, 0x2c, 0x20, 0x63, 0x75, 0x64, 0x61, 0x20, 0x77, 0x6f, 0x72, 0x6c
        /*0021*/ 	.byte	0x64, 0x20, 0x66, 0x72, 0x6f, 0x6d, 0x20, 0x4e, 0x6f, 0x2e, 0x20, 0x25, 0x64, 0x20, 0x62, 0x6c
        /*0031*/ 	.byte	0x6f, 0x63, 0x6b, 0x20, 0x77, 0x69, 0x74, 0x68, 0x20, 0x4e, 0x6f, 0x2e, 0x20, 0x25, 0x64, 0x20
        /*0041*/ 	.byte	0x74, 0x68, 0x72, 0x65, 0x61, 0x64, 0x2c, 0x20, 0x61, 0x6e, 0x64, 0x20, 0x74, 0x68, 0x65, 0x20
        /*0051*/ 	.byte	0x67, 0x6c, 0x6f, 0x62, 0x61, 0x6c, 0x20, 0x69, 0x6e, 0x64, 0x65, 0x78, 0x20, 0x69, 0x73, 0x20
        /*0061*/ 	.byte	0x25, 0x64, 0x21, 0x0a, 0x00
	.type		$str$6,@object
	.size		$str$6,(.L_3 - $str$6)
$str$6:
        /*0066*/ 	.byte	0x68, 0x65, 0x6c, 0x6c, 0x6f, 0x2c, 0x20, 0x63, 0x75, 0x64, 0x61, 0x20, 0x77, 0x6f, 0x72, 0x64
        /*0076*/ 	.byte	0x20, 0x66, 0x72, 0x6f, 0x6d, 0x20, 0x28, 0x25, 0x64, 0x2c, 0x20, 0x25, 0x64, 0x2c, 0x20, 0x25
        /*0086*/ 	.byte	0x64, 0x29, 0x20, 0x62, 0x6c, 0x6f, 0x63, 0x6b, 0x20, 0x77, 0x69, 0x74, 0x68, 0x20, 0x28, 0x25
        /*0096*/ 	.byte	0x64, 0x2c, 0x20, 0x25, 0x64, 0x2c, 0x20, 0x25, 0x64, 0x29, 0x20, 0x74, 0x68, 0x72, 0x65, 0x61
        /*00a6*/ 	.byte	0x64, 0x2c, 0x20, 0x61, 0x6e, 0x64, 0x20, 0x74, 0x68, 0x65, 0x20, 0x67, 0x6c, 0x6f, 0x62, 0x61
        /*00b6*/ 	.byte	0x6c, 0x20, 0x69, 0x6e, 0x64, 0x65, 0x78, 0x20, 0x69, 0x73, 0x20, 0x25, 0x64, 0x21, 0x0a, 0x00
.L_3:


//--------------------- .nv.shared.reserved.0     --------------------------
	.section	.nv.shared.reserved.0,"aw",@nobits
	.weak		__nv_reservedSMEM_offset_0_alias
	.size		__nv_reservedSMEM_offset_0_alias, 0, 64
	.other		__nv_reservedSMEM_offset_0_alias,@"STO_CUDA_RESERVED_SHARED STV_DEFAULT"
__nv_reservedSMEM_offset_0_alias:
	.zero		0
	.zero		64


//--------------------- .nv.constant0._Z21hello_multidim_threadv --------------------------
	.section	.nv.constant0._Z21hello_multidim_threadv,"a",@progbits
	.sectionflags	@""
	.align	4
.nv.constant0._Z21hello_multidim_threadv:
	.zero		896


//--------------------- .nv.constant0._Z12hello_threadv --------------------------
	.section	.nv.constant0._Z12hello_threadv,"a",@progbits
	.sectionflags	@""
	.align	4
.nv.constant0._Z12hello_threadv:
	.zero		896


//--------------------- SYMBOLS --------------------------

	.type		.nv.reservedSmem.offset0,@object
	.size		.nv.reservedSmem.offset0,0x4
	.type		vprintf,@function
